//
// Generated by NVIDIA NVVM Compiler
//
// Compiler Build ID: CL-36424714
// Cuda compilation tools, release 13.0, V13.0.88
// Based on NVVM 20.0.0
//

.version 9.0
.target sm_100
.address_size 64

	// .globl	_Z3trmv
.extern .func  (.param .b32 func_retval0) vprintf
(
	.param .b64 vprintf_param_0,
	.param .b64 vprintf_param_1
)
;
.global .align 1 .b8 $str[10] = {37, 100, 32, 37, 100, 32, 37, 100, 9};

.visible .entry _Z3trmv()
{
	.local .align 8 .b8 	__local_depot0[16];
	.reg .b64 	%SP;
	.reg .b64 	%SPL;
	.reg .b32 	%r<6>;
	.reg .b64 	%rd<5>;

	mov.u64 	%SPL, __local_depot0;
	cvta.local.u64 	%SP, %SPL;
	add.u64 	%rd1, %SP, 0;
	add.u64 	%rd2, %SPL, 0;
	mov.u32 	%r1, %tid.x;
	mov.u32 	%r2, %tid.y;
	mov.u32 	%r3, %ctaid.x;
	st.local.v2.u32 	[%rd2], {%r1, %r2};
	st.local.u32 	[%rd2+8], %r3;
	mov.u64 	%rd3, $str;
	cvta.global.u64 	%rd4, %rd3;
	{ // callseq 0, 0
	.param .b64 param0;
	st.param.b64 	[param0], %rd4;
	.param .b64 param1;
	st.param.b64 	[param1], %rd1;
	.param .b32 retval0;
	call.uni (retval0), 
	vprintf, 
	(
	param0, 
	param1
	);
	ld.param.b32 	%r4, [retval0];
	} // callseq 0
	ret;

}


// ===== COMPILED SASS (sm_100) =====

	.target	sm_100

	.elftype	@"ET_EXEC"


//--------------------- .note.nv.tkinfo           --------------------------
	.section	.note.nv.tkinfo,"",@"SHT_NOTE"
	.sectionflags	@"SHF_NOTE_NV_TKINFO"
	.tkinfo
        /*0018*/ 	.word	0x00000002
        /*0030*/ 	.string	""
        /*0030*/ 	.string	"ptxas"
        /*0030*/ 	.string	"Cuda compilation tools, release 13.0, V13.0.88"
        /*0030*/ 	.string	"Build cuda_13.0.r13.0/compiler.36424714_0"
        /*0030*/ 	.string	"-arch sm_100 -m 64 "



//--------------------- .note.nv.cuinfo           --------------------------
	.section	.note.nv.cuinfo,"",@"SHT_NOTE"
	.sectionflags	@"SHF_NOTE_NV_CUINFO"
        /*0018*/ 	.short	0x0002
        /*001a*/ 	.short	0x0064
        /*001c*/ 	.short	0x0082
	.zero		2


//--------------------- .nv.info                  --------------------------
	.section	.nv.info,"",@"SHT_CUDA_INFO"
	.align	4


	//----- nvinfo : EIATTR_REGCOUNT
	.align		4
        /*0000*/ 	.byte	0x04, 0x2f
        /*0002*/ 	.short	(.L_2 - .L_1)
	.align		4
.L_1:
        /*0004*/ 	.word	index@(_Z3trmv)
        /*0008*/ 	.word	0x00000018


	//----- nvinfo : EIATTR_FRAME_SIZE
	.align		4
.L_2:
        /*000c*/ 	.byte	0x04, 0x11
        /*000e*/ 	.short	(.L_4 - .L_3)
	.align		4
.L_3:
        /*0010*/ 	.word	index@(_Z3trmv)
        /*0014*/ 	.word	0x00000010


	//----- nvinfo : EIATTR_MIN_STACK_SIZE
	.align		4
.L_4:
        /*0018*/ 	.byte	0x04, 0x12
        /*001a*/ 	.short	(.L_6 - .L_5)
	.align		4
.L_5:
        /*001c*/ 	.word	index@(_Z3trmv)
        /*0020*/ 	.word	0x00000010
.L_6:


//--------------------- .nv.compat                --------------------------
	.section	.nv.compat,"",@"SHT_CUDA_COMPAT_INFO"
	.align	4
        /*0000*/ 	.byte	0x02, 0x09, 0x00, 0x00, 0x02, 0x02, 0x01, 0x00, 0x02, 0x05, 0x05, 0x00, 0x03, 0x07, 0x01, 0x01
        /*0010*/ 	.byte	0x02, 0x03, 0x00, 0x00, 0x02, 0x06, 0x01, 0x00, 0x04, 0x0b, 0x08, 0x00, 0x09, 0x00, 0x00, 0x00
        /*0020*/ 	.byte	0x00, 0x00, 0x00, 0x00


//--------------------- .nv.info._Z3trmv          --------------------------
	.section	.nv.info._Z3trmv,"",@"SHT_CUDA_INFO"
	.sectionflags	@""
	.align	4


	//----- nvinfo : EIATTR_CUDA_API_VERSION
	.align		4
        /*0000*/ 	.byte	0x04, 0x37
        /*0002*/ 	.short	(.L_8 - .L_7)
.L_7:
        /*0004*/ 	.word	0x00000082


	//----- nvinfo : EIATTR_SPARSE_MMA_MASK
	.align		4
.L_8:
        /*0008*/ 	.byte	0x03, 0x50
        /*000a*/ 	.short	0x0000


	//----- nvinfo : EIATTR_MAXREG_COUNT
	.align		4
        /*000c*/ 	.byte	0x03, 0x1b
        /*000e*/ 	.short	0x00ff


	//----- nvinfo : EIATTR_EXTERNS
	.align		4
        /*0010*/ 	.byte	0x04, 0x0f
        /*0012*/ 	.short	(.L_10 - .L_9)


	//   ....[0]....
	.align		4
.L_9:
        /*0014*/ 	.word	index@(vprintf)


	//----- nvinfo : EIATTR_MERCURY_ISA_VERSION
	.align		4
.L_10:
        /*0018*/ 	.byte	0x03, 0x5f
        /*001a*/ 	.short	0x0101


	//----- nvinfo : EIATTR_VRC_CTA_INIT_COUNT
	.align		4
        /*001c*/ 	.byte	0x02, 0x4a
	.zero		1
	.zero		1


	//----- nvinfo : EIATTR_SYSCALL_OFFSETS
	.align		4
        /*0020*/ 	.byte	0x04, 0x46
        /*0022*/ 	.short	(.L_12 - .L_11)


	//   ....[0]....
.L_11:
        /*0024*/ 	.word	0x00000110


	//----- nvinfo : EIATTR_EXIT_INSTR_OFFSETS
	.align		4
.L_12:
        /*0028*/ 	.byte	0x04, 0x1c
        /*002a*/ 	.short	(.L_14 - .L_13)


	//   ....[0]....
.L_13:
        /*002c*/ 	.word	0x00000120


	//----- nvinfo : EIATTR_SW_WAR
	.align		4
.L_14:
        /*0030*/ 	.byte	0x04, 0x36
        /*0032*/ 	.short	(.L_16 - .L_15)
.L_15:
        /*0034*/ 	.word	0x00000008
.L_16:


//--------------------- .nv.callgraph             --------------------------
	.section	.nv.callgraph,"",@"SHT_CUDA_CALLGRAPH"
	.align	4
	.sectionentsize	8
	.align		4
        /*0000*/ 	.word	0x00000000
	.align		4
        /*0004*/ 	.word	0xffffffff
	.align		4
        /*0008*/ 	.word	index@(_Z3trmv)
	.align		4
        /*000c*/ 	.word	index@(vprintf)
	.align		4
        /*0010*/ 	.word	0x00000000
	.align		4
        /*0014*/ 	.word	0xfffffffe
	.align		4
        /*0018*/ 	.word	0x00000000
	.align		4
        /*001c*/ 	.word	0xfffffffd
	.align		4
        /*0020*/ 	.word	0x00000000
	.align		4
        /*0024*/ 	.word	0xfffffffc


//--------------------- .nv.constant4             --------------------------
	.section	.nv.constant4,"a",@progbits
	.align	8
	.align		8
.nv.constant4:
        /*0000*/ 	.dword	vprintf
	.align		8
        /*0008*/ 	.dword	$str


//--------------------- .text._Z3trmv             --------------------------
	.section	.text._Z3trmv,"ax",@progbits
	.align	128
        .global         _Z3trmv
        .type           _Z3trmv,@function
        .size           _Z3trmv,(.L_x_2 - _Z3trmv)
        .other          _Z3trmv,@"STO_CUDA_ENTRY STV_DEFAULT"
_Z3trmv:
.text._Z3trmv:
[----:B------:R-:W0:Y:S01]  /*0000*/  LDC R1, c[0x0][0x37c] ;  /* 0x0000df00ff017b82 */ /* 0x000e220000000800 */
[----:B------:R-:W1:Y:S01]  /*0010*/  S2R R8, SR_TID.X ;  /* 0x0000000000087919 */ /* 0x000e620000002100 */
[----:B0-----:R-:W-:Y:S01]  /*0020*/  VIADD R1, R1, 0xfffffff0 ;  /* 0xfffffff001017836 */ /* 0x001fe20000000000 */
[----:B------:R-:W-:Y:S01]  /*0030*/  MOV R0, 0x0 ;  /* 0x0000000000007802 */ /* 0x000fe20000000f00 */
[----:B------:R-:W0:Y:S01]  /*0040*/  LDCU UR4, c[0x0][0x2f8] ;  /* 0x00005f00ff0477ac */ /* 0x000e220008000800 */
[----:B------:R-:W1:Y:S03]  /*0050*/  S2R R9, SR_TID.Y ;  /* 0x0000000000097919 */ /* 0x000e660000002200 */
[----:B------:R2:W3:Y:S01]  /*0060*/  LDC.64 R2, c[0x4][R0] ;  /* 0x0100000000027b82 */ /* 0x0004e20000000a00 */
[----:B------:R-:W4:Y:S01]  /*0070*/  LDCU.64 UR6, c[0x4][0x8] ;  /* 0x01000100ff0677ac */ /* 0x000f220008000a00 */
[----:B------:R-:W5:Y:S01]  /*0080*/  S2R R10, SR_CTAID.X ;  /* 0x00000000000a7919 */ /* 0x000f620000002500 */
[----:B------:R-:W2:Y:S01]  /*0090*/  LDCU UR5, c[0x0][0x2fc] ;  /* 0x00005f80ff0577ac */ /* 0x000ea20008000800 */
[----:B0-----:R-:W-:Y:S01]  /*00a0*/  IADD3 R6, P0, PT, R1, UR4, RZ ;  /* 0x0000000401067c10 */ /* 0x001fe2000ff1e0ff */
[----:B----4-:R-:W-:Y:S01]  /*00b0*/  IMAD.U32 R4, RZ, RZ, UR6 ;  /* 0x00000006ff047e24 */ /* 0x010fe2000f8e00ff */
[----:B------:R-:W-:-:S03]  /*00c0*/  MOV R5, UR7 ;  /* 0x0000000700057c02 */ /* 0x000fc60008000f00 */
[----:B--2---:R-:W-:Y:S01]  /*00d0*/  IMAD.X R7, RZ, RZ, UR5, P0 ;  /* 0x00000005ff077e24 */ /* 0x004fe200080e06ff */
[----:B-1----:R0:W-:Y:S04]  /*00e0*/  STL.64 [R1], R8 ;  /* 0x0000000801007387 */ /* 0x0021e80000100a00 */
[----:B-----5:R0:W-:Y:S03]  /*00f0*/  STL [R1+0x8], R10 ;  /* 0x0000080a01007387 */ /* 0x0201e60000100800 */
[----:B------:R-:W-:-:S07]  /*0100*/  LEPC R20, `(.L_x_0) ;  /* 0x000000001014794e */ /* 0x000fce0000000000 */
[----:B0--3--:R-:W-:Y:S05]  /*0110*/  CALL.ABS.NOINC R2 ;  /* 0x0000000002007343 */ /* 0x009fea0003c00000 */
.L_x_0:
[----:B------:R-:W-:Y:S05]  /*0120*/  EXIT ;  /* 0x000000000000794d */ /* 0x000fea0003800000 */
.L_x_1:
[----:B------:R-:W-:-:S00]  /*0130*/  BRA `(.L_x_1) ;  /* 0xfffffffc00fc7947 */ /* 0x000fc0000383ffff */
[----:B------:R-:W-:-:S00]  /*0140*/  NOP ;  /* 0x0000000000007918 */ /* 0x000fc00000000000 */
        /* <DEDUP_REMOVED lines=11> */
.L_x_2:


//--------------------- .nv.global.init           --------------------------
	.section	.nv.global.init,"aw",@progbits
.nv.global.init:
	.type		$str,@object
	.size		$str,(.L_0 - $str)
$str:
        /*0000*/ 	.byte	0x25, 0x64, 0x20, 0x25, 0x64, 0x20, 0x25, 0x64, 0x09, 0x00
.L_0:


//--------------------- .nv.shared.reserved.0     --------------------------
	.section	.nv.shared.reserved.0,"aw",@nobits
	.weak		__nv_reservedSMEM_offset_0_alias
	.size		__nv_reservedSMEM_offset_0_alias, 0, 64
	.other		__nv_reservedSMEM_offset_0_alias,@"STO_CUDA_RESERVED_SHARED STV_DEFAULT"
__nv_reservedSMEM_offset_0_alias:
	.zero		0
	.zero		64


//--------------------- .nv.constant0._Z3trmv     --------------------------
	.section	.nv.constant0._Z3trmv,"a",@progbits
	.sectionflags	@""
	.align	4
.nv.constant0._Z3trmv:
	.zero		896


//--------------------- SYMBOLS --------------------------

	.type		.nv.reservedSmem.offset0,@object
	.size		.nv.reservedSmem.offset0,0x4
	.type		vprintf,@function
